//
// Generated by NVIDIA NVVM Compiler
//
// Compiler Build ID: CL-36424714
// Cuda compilation tools, release 13.0, V13.0.88
// Based on NVVM 20.0.0
//

.version 9.0
.target sm_100
.address_size 64

	// .globl	_Z6conv2dPiS_S_
// _ZZ6conv2dPiS_S_E7lkernel has been demoted
// _ZZ6conv2dPiS_S_E3lin has been demoted

.visible .entry _Z6conv2dPiS_S_(
	.param .u64 .ptr .align 1 _Z6conv2dPiS_S__param_0,
	.param .u64 .ptr .align 1 _Z6conv2dPiS_S__param_1,
	.param .u64 .ptr .align 1 _Z6conv2dPiS_S__param_2
)
{
	.reg .pred 	%p<13>;
	.reg .b32 	%r<73>;
	.reg .b64 	%rd<28>;
	// demoted variable
	.shared .align 4 .b8 _ZZ6conv2dPiS_S_E7lkernel[36];
	// demoted variable
	.shared .align 4 .b8 _ZZ6conv2dPiS_S_E3lin[1296];
	ld.param.u64 	%rd8, [_Z6conv2dPiS_S__param_0];
	ld.param.u64 	%rd6, [_Z6conv2dPiS_S__param_1];
	ld.param.u64 	%rd7, [_Z6conv2dPiS_S__param_2];
	cvta.to.global.u64 	%rd1, %rd8;
	mov.u32 	%r1, %tid.x;
	mov.u32 	%r13, %ctaid.x;
	mov.u32 	%r2, %ntid.x;
	mad.lo.s32 	%r3, %r13, %r2, %r1;
	mov.u32 	%r4, %tid.y;
	mov.u32 	%r14, %ctaid.y;
	mov.u32 	%r5, %ntid.y;
	mul.lo.s32 	%r6, %r14, %r5;
	add.s32 	%r7, %r6, %r4;
	setp.gt.u32 	%p1, %r7, 1022;
	add.s32 	%r8, %r3, 2;
	setp.gt.s32 	%p2, %r8, 1024;
	or.pred  	%p3, %p1, %p2;
	@%p3 bra 	$L__BB0_18;
	add.s32 	%r15, %r3, 1;
	shl.b32 	%r16, %r7, 10;
	cvt.s64.s32 	%rd9, %r15;
	cvt.u64.u32 	%rd2, %r16;
	add.s64 	%rd3, %rd2, %rd9;
	shl.b64 	%rd10, %rd3, 2;
	add.s64 	%rd11, %rd1, %rd10;
	ld.global.u32 	%r17, [%rd11+4096];
	mov.u32 	%r18, _ZZ6conv2dPiS_S_E3lin;
	mad.lo.s32 	%r9, %r1, 72, %r18;
	add.s32 	%r10, %r9, 72;
	shl.b32 	%r19, %r4, 2;
	add.s32 	%r11, %r10, %r19;
	st.shared.u32 	[%r11+4], %r17;
	setp.ne.s32 	%p4, %r1, 0;
	shl.b32 	%r20, %r6, 10;
	add.s32 	%r21, %r3, %r20;
	mul.wide.s32 	%rd12, %r21, 4;
	add.s64 	%rd4, %rd1, %rd12;
	add.s32 	%r22, %r16, %r3;
	add.s32 	%r23, %r22, 2048;
	mul.wide.s32 	%rd13, %r23, 4;
	add.s64 	%rd5, %rd1, %rd13;
	@%p4 bra 	$L__BB0_6;
	cvt.s64.s32 	%rd14, %r3;
	add.s64 	%rd15, %rd2, %rd14;
	shl.b64 	%rd16, %rd15, 2;
	add.s64 	%rd17, %rd1, %rd16;
	ld.global.u32 	%r24, [%rd17+4096];
	add.s32 	%r12, %r18, %r19;
	st.shared.u32 	[%r12+4], %r24;
	setp.ne.s32 	%p5, %r4, 0;
	@%p5 bra 	$L__BB0_4;
	ld.global.u32 	%r27, [%rd4];
	st.shared.u32 	[_ZZ6conv2dPiS_S_E3lin], %r27;
$L__BB0_4:
	add.s32 	%r28, %r5, -1;
	setp.lt.u32 	%p6, %r4, %r28;
	@%p6 bra 	$L__BB0_6;
	ld.global.u32 	%r29, [%rd5];
	st.shared.u32 	[%r12+8], %r29;
$L__BB0_6:
	add.s32 	%r30, %r2, -1;
	setp.lt.u32 	%p7, %r1, %r30;
	@%p7 bra 	$L__BB0_11;
	cvt.s64.s32 	%rd18, %r8;
	add.s64 	%rd19, %rd2, %rd18;
	shl.b64 	%rd20, %rd19, 2;
	add.s64 	%rd21, %rd1, %rd20;
	ld.global.u32 	%r31, [%rd21+4096];
	st.shared.u32 	[%r11+76], %r31;
	setp.ne.s32 	%p8, %r4, 0;
	@%p8 bra 	$L__BB0_9;
	ld.global.u32 	%r32, [%rd4+8];
	st.shared.u32 	[%r9+144], %r32;
$L__BB0_9:
	add.s32 	%r33, %r5, -1;
	setp.lt.u32 	%p9, %r4, %r33;
	@%p9 bra 	$L__BB0_11;
	ld.global.u32 	%r34, [%rd5+8];
	st.shared.u32 	[%r11+80], %r34;
$L__BB0_11:
	setp.ne.s32 	%p10, %r4, 0;
	@%p10 bra 	$L__BB0_13;
	ld.global.u32 	%r35, [%rd4+4];
	st.shared.u32 	[%r10], %r35;
$L__BB0_13:
	add.s32 	%r36, %r5, -1;
	setp.lt.u32 	%p11, %r4, %r36;
	@%p11 bra 	$L__BB0_15;
	ld.global.u32 	%r37, [%rd5+4];
	st.shared.u32 	[%r11+8], %r37;
$L__BB0_15:
	max.u32 	%r39, %r1, %r4;
	setp.gt.u32 	%p12, %r39, 2;
	@%p12 bra 	$L__BB0_17;
	mad.lo.s32 	%r40, %r4, 3, %r1;
	cvta.to.global.u64 	%rd22, %rd7;
	mul.wide.u32 	%rd23, %r40, 4;
	add.s64 	%rd24, %rd22, %rd23;
	ld.global.u32 	%r41, [%rd24];
	mov.u32 	%r42, _ZZ6conv2dPiS_S_E7lkernel;
	mad.lo.s32 	%r43, %r1, 12, %r42;
	add.s32 	%r45, %r43, %r19;
	st.shared.u32 	[%r45], %r41;
$L__BB0_17:
	bar.sync 	0;
	ld.shared.u32 	%r46, [_ZZ6conv2dPiS_S_E7lkernel];
	ld.shared.u32 	%r47, [%r11+-72];
	mul.lo.s32 	%r48, %r47, %r46;
	ld.shared.u32 	%r49, [_ZZ6conv2dPiS_S_E7lkernel+4];
	ld.shared.u32 	%r50, [%r11+-68];
	mad.lo.s32 	%r51, %r50, %r49, %r48;
	ld.shared.u32 	%r52, [_ZZ6conv2dPiS_S_E7lkernel+8];
	ld.shared.u32 	%r53, [%r11+-64];
	mad.lo.s32 	%r54, %r53, %r52, %r51;
	ld.shared.u32 	%r55, [_ZZ6conv2dPiS_S_E7lkernel+12];
	ld.shared.u32 	%r56, [%r11];
	mad.lo.s32 	%r57, %r56, %r55, %r54;
	ld.shared.u32 	%r58, [_ZZ6conv2dPiS_S_E7lkernel+16];
	ld.shared.u32 	%r59, [%r11+4];
	mad.lo.s32 	%r60, %r59, %r58, %r57;
	ld.shared.u32 	%r61, [_ZZ6conv2dPiS_S_E7lkernel+20];
	ld.shared.u32 	%r62, [%r11+8];
	mad.lo.s32 	%r63, %r62, %r61, %r60;
	ld.shared.u32 	%r64, [_ZZ6conv2dPiS_S_E7lkernel+24];
	ld.shared.u32 	%r65, [%r11+72];
	mad.lo.s32 	%r66, %r65, %r64, %r63;
	ld.shared.u32 	%r67, [_ZZ6conv2dPiS_S_E7lkernel+28];
	ld.shared.u32 	%r68, [%r11+76];
	mad.lo.s32 	%r69, %r68, %r67, %r66;
	ld.shared.u32 	%r70, [_ZZ6conv2dPiS_S_E7lkernel+32];
	ld.shared.u32 	%r71, [%r11+80];
	mad.lo.s32 	%r72, %r71, %r70, %r69;
	cvta.to.global.u64 	%rd25, %rd6;
	add.s64 	%rd27, %rd25, %rd10;
	st.global.u32 	[%rd27+4096], %r72;
$L__BB0_18:
	ret;

}


// ===== COMPILED SASS (sm_100) =====

	.target	sm_100

	.elftype	@"ET_EXEC"


//--------------------- .note.nv.tkinfo           --------------------------
	.section	.note.nv.tkinfo,"",@"SHT_NOTE"
	.sectionflags	@"SHF_NOTE_NV_TKINFO"
	.tkinfo
        /*0018*/ 	.word	0x00000002
        /*0030*/ 	.string	""
        /*0030*/ 	.string	"ptxas"
        /*0030*/ 	.string	"Cuda compilation tools, release 13.0, V13.0.88"
        /*0030*/ 	.string	"Build cuda_13.0.r13.0/compiler.36424714_0"
        /*0030*/ 	.string	"-arch sm_100 -m 64 "



//--------------------- .note.nv.cuinfo           --------------------------
	.section	.note.nv.cuinfo,"",@"SHT_NOTE"
	.sectionflags	@"SHF_NOTE_NV_CUINFO"
        /*0018*/ 	.short	0x0002
        /*001a*/ 	.short	0x0064
        /*001c*/ 	.short	0x0082
	.zero		2


//--------------------- .nv.info                  --------------------------
	.section	.nv.info,"",@"SHT_CUDA_INFO"
	.align	4


	//----- nvinfo : EIATTR_REGCOUNT
	.align		4
        /*0000*/ 	.byte	0x04, 0x2f
        /*0002*/ 	.short	(.L_1 - .L_0)
	.align		4
.L_0:
        /*0004*/ 	.word	index@(_Z6conv2dPiS_S_)
        /*0008*/ 	.word	0x00000020


	//----- nvinfo : EIATTR_FRAME_SIZE
	.align		4
.L_1:
        /*000c*/ 	.byte	0x04, 0x11
        /*000e*/ 	.short	(.L_3 - .L_2)
	.align		4
.L_2:
        /*0010*/ 	.word	index@(_Z6conv2dPiS_S_)
        /*0014*/ 	.word	0x00000000


	//----- nvinfo : EIATTR_MIN_STACK_SIZE
	.align		4
.L_3:
        /*0018*/ 	.byte	0x04, 0x12
        /*001a*/ 	.short	(.L_5 - .L_4)
	.align		4
.L_4:
        /*001c*/ 	.word	index@(_Z6conv2dPiS_S_)
        /*0020*/ 	.word	0x00000000
.L_5:


//--------------------- .nv.compat                --------------------------
	.section	.nv.compat,"",@"SHT_CUDA_COMPAT_INFO"
	.align	4
        /*0000*/ 	.byte	0x02, 0x09, 0x00, 0x00, 0x02, 0x02, 0x01, 0x00, 0x02, 0x05, 0x05, 0x00, 0x03, 0x07, 0x01, 0x01
        /*0010*/ 	.byte	0x02, 0x03, 0x00, 0x00, 0x02, 0x06, 0x01, 0x00, 0x04, 0x0b, 0x08, 0x00, 0x09, 0x00, 0x00, 0x00
        /*0020*/ 	.byte	0x00, 0x00, 0x00, 0x00


//--------------------- .nv.info._Z6conv2dPiS_S_  --------------------------
	.section	.nv.info._Z6conv2dPiS_S_,"",@"SHT_CUDA_INFO"
	.sectionflags	@""
	.align	4


	//----- nvinfo : EIATTR_CUDA_API_VERSION
	.align		4
        /*0000*/ 	.byte	0x04, 0x37
        /*0002*/ 	.short	(.L_7 - .L_6)
.L_6:
        /*0004*/ 	.word	0x00000082


	//----- nvinfo : EIATTR_KPARAM_INFO
	.align		4
.L_7:
        /*0008*/ 	.byte	0x04, 0x17
        /*000a*/ 	.short	(.L_9 - .L_8)
.L_8:
        /*000c*/ 	.word	0x00000000
        /*0010*/ 	.short	0x0002
        /*0012*/ 	.short	0x0010
        /*0014*/ 	.byte	0x00, 0xf5, 0x21, 0x00


	//----- nvinfo : EIATTR_KPARAM_INFO
	.align		4
.L_9:
        /*0018*/ 	.byte	0x04, 0x17
        /*001a*/ 	.short	(.L_11 - .L_10)
.L_10:
        /*001c*/ 	.word	0x00000000
        /*0020*/ 	.short	0x0001
        /*0022*/ 	.short	0x0008
        /*0024*/ 	.byte	0x00, 0xf5, 0x21, 0x00


	//----- nvinfo : EIATTR_KPARAM_INFO
	.align		4
.L_11:
        /*0028*/ 	.byte	0x04, 0x17
        /*002a*/ 	.short	(.L_13 - .L_12)
.L_12:
        /*002c*/ 	.word	0x00000000
        /*0030*/ 	.short	0x0000
        /*0032*/ 	.short	0x0000
        /*0034*/ 	.byte	0x00, 0xf5, 0x21, 0x00


	//----- nvinfo : EIATTR_SPARSE_MMA_MASK
	.align		4
.L_13:
        /*0038*/ 	.byte	0x03, 0x50
        /*003a*/ 	.short	0x0000


	//----- nvinfo : EIATTR_MAXREG_COUNT
	.align		4
        /*003c*/ 	.byte	0x03, 0x1b
        /*003e*/ 	.short	0x00ff


	//----- nvinfo : EIATTR_NUM_BARRIERS
	.align		4
        /*0040*/ 	.byte	0x02, 0x4c
        /*0042*/ 	.byte	0x01
	.zero		1


	//----- nvinfo : EIATTR_MERCURY_ISA_VERSION
	.align		4
        /*0044*/ 	.byte	0x03, 0x5f
        /*0046*/ 	.short	0x0101


	//----- nvinfo : EIATTR_VRC_CTA_INIT_COUNT
	.align		4
        /*0048*/ 	.byte	0x02, 0x4a
	.zero		1
	.zero		1


	//----- nvinfo : EIATTR_EXIT_INSTR_OFFSETS
	.align		4
        /*004c*/ 	.byte	0x04, 0x1c
        /*004e*/ 	.short	(.L_15 - .L_14)


	//   ....[0]....
.L_14:
        /*0050*/ 	.word	0x000000d0


	//   ....[1]....
        /*0054*/ 	.word	0x00000750


	//----- nvinfo : EIATTR_CRS_STACK_SIZE
	.align		4
.L_15:
        /*0058*/ 	.byte	0x04, 0x1e
        /*005a*/ 	.short	(.L_17 - .L_16)
.L_16:
        /*005c*/ 	.word	0x00000000


	//----- nvinfo : EIATTR_CBANK_PARAM_SIZE
	.align		4
.L_17:
        /*0060*/ 	.byte	0x03, 0x19
        /*0062*/ 	.short	0x0018


	//----- nvinfo : EIATTR_PARAM_CBANK
	.align		4
        /*0064*/ 	.byte	0x04, 0x0a
        /*0066*/ 	.short	(.L_19 - .L_18)
	.align		4
.L_18:
        /*0068*/ 	.word	index@(.nv.constant0._Z6conv2dPiS_S_)
        /*006c*/ 	.short	0x0380
        /*006e*/ 	.short	0x0018


	//----- nvinfo : EIATTR_SW_WAR
	.align		4
.L_19:
        /*0070*/ 	.byte	0x04, 0x36
        /*0072*/ 	.short	(.L_21 - .L_20)
.L_20:
        /*0074*/ 	.word	0x00000008
.L_21:


//--------------------- .nv.callgraph             --------------------------
	.section	.nv.callgraph,"",@"SHT_CUDA_CALLGRAPH"
	.align	4
	.sectionentsize	8
	.align		4
        /*0000*/ 	.word	0x00000000
	.align		4
        /*0004*/ 	.word	0xffffffff
	.align		4
        /*0008*/ 	.word	0x00000000
	.align		4
        /*000c*/ 	.word	0xfffffffe
	.align		4
        /*0010*/ 	.word	0x00000000
	.align		4
        /*0014*/ 	.word	0xfffffffd
	.align		4
        /*0018*/ 	.word	0x00000000
	.align		4
        /*001c*/ 	.word	0xfffffffc


//--------------------- .text._Z6conv2dPiS_S_     --------------------------
	.section	.text._Z6conv2dPiS_S_,"ax",@progbits
	.align	128
        .global         _Z6conv2dPiS_S_
        .type           _Z6conv2dPiS_S_,@function
        .size           _Z6conv2dPiS_S_,(.L_x_5 - _Z6conv2dPiS_S_)
        .other          _Z6conv2dPiS_S_,@"STO_CUDA_ENTRY STV_DEFAULT"
_Z6conv2dPiS_S_:
.text._Z6conv2dPiS_S_:
[----:B------:R-:W-:Y:S01]  /*0000*/  LDC R1, c[0x0][0x37c] ;  /* 0x0000df00ff017b82 */ /* 0x000fe20000000800 */
[----:B------:R-:W0:Y:S07]  /*0010*/  S2R R13, SR_TID.X ;  /* 0x00000000000d7919 */ /* 0x000e2e0000002100 */
[----:B------:R-:W0:Y:S01]  /*0020*/  S2UR UR4, SR_CTAID.X ;  /* 0x00000000000479c3 */ /* 0x000e220000002500 */
[----:B------:R-:W1:Y:S07]  /*0030*/  S2R R10, SR_TID.Y ;  /* 0x00000000000a7919 */ /* 0x000e6e0000002200 */
[----:B------:R-:W0:Y:S08]  /*0040*/  LDC R14, c[0x0][0x360] ;  /* 0x0000d800ff0e7b82 */ /* 0x000e300000000800 */
[----:B------:R-:W2:Y:S08]  /*0050*/  S2UR UR5, SR_CTAID.Y ;  /* 0x00000000000579c3 */ /* 0x000eb00000002600 */
[----:B------:R-:W2:Y:S01]  /*0060*/  LDC R9, c[0x0][0x364] ;  /* 0x0000d900ff097b82 */ /* 0x000ea20000000800 */
[----:B0-----:R-:W-:-:S04]  /*0070*/  IMAD R12, R14, UR4, R13 ;  /* 0x000000040e0c7c24 */ /* 0x001fc8000f8e020d */
[----:B------:R-:W-:-:S05]  /*0080*/  VIADD R8, R12, 0x2 ;  /* 0x000000020c087836 */ /* 0x000fca0000000000 */
[----:B------:R-:W-:Y:S01]  /*0090*/  ISETP.GT.AND P0, PT, R8, 0x400, PT ;  /* 0x000004000800780c */ /* 0x000fe20003f04270 */
[----:B--2---:R-:W-:-:S04]  /*00a0*/  IMAD R11, R9, UR5, RZ ;  /* 0x00000005090b7c24 */ /* 0x004fc8000f8e02ff */
[----:B-1----:R-:W-:-:S05]  /*00b0*/  IMAD.IADD R7, R11, 0x1, R10 ;  /* 0x000000010b077824 */ /* 0x002fca00078e020a */
[----:B------:R-:W-:-:S13]  /*00c0*/  ISETP.GT.U32.OR P0, PT, R7, 0x3fe, P0 ;  /* 0x000003fe0700780c */ /* 0x000fda0000704470 */
[----:B------:R-:W-:Y:S05]  /*00d0*/  @P0 EXIT ;  /* 0x000000000000094d */ /* 0x000fea0003800000 */
[----:B------:R-:W-:Y:S01]  /*00e0*/  VIMNMX.U32 R0, PT, PT, R13, R10, !PT ;  /* 0x0000000a0d007248 */ /* 0x000fe20007fe0000 */
[----:B------:R-:W0:Y:S01]  /*00f0*/  LDCU.64 UR6, c[0x0][0x380] ;  /* 0x00007000ff0677ac */ /* 0x000e220008000a00 */
[----:B------:R-:W-:Y:S01]  /*0100*/  IMAD.SHL.U32 R7, R7, 0x400, RZ ;  /* 0x0000040007077824 */ /* 0x000fe200078e00ff */
[----:B------:R-:W1:Y:S01]  /*0110*/  LDC.64 R4, c[0x0][0x380] ;  /* 0x0000e000ff047b82 */ /* 0x000e620000000a00 */
[----:B------:R-:W-:Y:S01]  /*0120*/  ISETP.GT.U32.AND P0, PT, R0, 0x2, PT ;  /* 0x000000020000780c */ /* 0x000fe20003f04070 */
[----:B------:R-:W-:Y:S01]  /*0130*/  VIADD R0, R12, 0x1 ;  /* 0x000000010c007836 */ /* 0x000fe20000000000 */
[----:B------:R-:W2:Y:S01]  /*0140*/  LDCU.64 UR4, c[0x0][0x358] ;  /* 0x00006b00ff0477ac */ /* 0x000ea20008000a00 */
[--C-:B------:R-:W-:Y:S01]  /*0150*/  IMAD R11, R11, 0x400, R12.reuse ;  /* 0x000004000b0b7824 */ /* 0x100fe200078e020c */
[----:B------:R-:W-:Y:S02]  /*0160*/  IADD3 R21, PT, PT, R7, 0x800, R12 ;  /* 0x0000080007157810 */ /* 0x000fe40007ffe00c */
[----:B------:R-:W-:-:S04]  /*0170*/  IADD3 R15, P1, PT, R0, R7, RZ ;  /* 0x00000007000f7210 */ /* 0x000fc80007f3e0ff */
[----:B------:R-:W-:Y:S01]  /*0180*/  LEA.HI.X.SX32 R0, R0, RZ, 0x1, P1 ;  /* 0x000000ff00007211 */ /* 0x000fe200008f0eff */
[C---:B------:R-:W-:Y:S01]  /*0190*/  IMAD.SHL.U32 R6, R15.reuse, 0x4, RZ ;  /* 0x000000040f067824 */ /* 0x040fe200078e00ff */
[----:B------:R-:W-:Y:S01]  /*01a0*/  ISETP.NE.AND P1, PT, R10, RZ, PT ;  /* 0x000000ff0a00720c */ /* 0x000fe20003f25270 */
[----:B------:R-:W3:Y:S01]  /*01b0*/  @!P0 LDC.64 R2, c[0x0][0x390] ;  /* 0x0000e400ff028b82 */ /* 0x000ee20000000a00 */
[----:B------:R-:W-:Y:S01]  /*01c0*/  SHF.L.U64.HI R0, R15, 0x2, R0 ;  /* 0x000000020f007819 */ /* 0x000fe20000010200 */
[----:B------:R-:W-:Y:S01]  /*01d0*/  VIADD R15, R9, 0xffffffff ;  /* 0xffffffff090f7836 */ /* 0x000fe20000000000 */
[----:B0-----:R-:W-:Y:S01]  /*01e0*/  IADD3 R18, P2, PT, R6, UR6, RZ ;  /* 0x0000000606127c10 */ /* 0x001fe2000ff5e0ff */
[----:B------:R-:W-:-:S03]  /*01f0*/  @!P0 IMAD R17, R10, 0x3, R13 ;  /* 0x000000030a118824 */ /* 0x000fc600078e020d */
[----:B------:R-:W-:Y:S02]  /*0200*/  IADD3.X R19, PT, PT, R0, UR7, RZ, P2, !PT ;  /* 0x0000000700137c10 */ /* 0x000fe400097fe4ff */
[----:B------:R-:W-:-:S03]  /*0210*/  ISETP.GE.U32.AND P2, PT, R10, R15, PT ;  /* 0x0000000f0a00720c */ /* 0x000fc60003f46070 */
[----:B--2---:R-:W2:Y:S01]  /*0220*/  LDG.E R15, desc[UR4][R18.64+0x1000] ;  /* 0x00100004120f7981 */ /* 0x004ea2000c1e1900 */
[----:B---3--:R-:W-:-:S04]  /*0230*/  @!P0 IMAD.WIDE.U32 R16, R17, 0x4, R2 ;  /* 0x0000000411108825 */ /* 0x008fc800078e0002 */
[--C-:B-1----:R-:W-:Y:S01]  /*0240*/  IMAD.WIDE R2, R11, 0x4, R4.reuse ;  /* 0x000000040b027825 */ /* 0x102fe200078e0204 */
[----:B------:R0:W5:Y:S03]  /*0250*/  @!P0 LDG.E R24, desc[UR4][R16.64] ;  /* 0x0000000410188981 */ /* 0x000166000c1e1900 */
[----:B------:R-:W-:Y:S01]  /*0260*/  IMAD.WIDE R4, R21, 0x4, R4 ;  /* 0x0000000415047825 */ /* 0x000fe200078e0204 */
[----:B------:R0:W5:Y:S04]  /*0270*/  @!P1 LDG.E R25, desc[UR4][R2.64+0x4] ;  /* 0x0000040402199981 */ /* 0x000168000c1e1900 */
[----:B------:R0:W5:Y:S01]  /*0280*/  @P2 LDG.E R27, desc[UR4][R4.64+0x4] ;  /* 0x00000404041b2981 */ /* 0x000162000c1e1900 */
[----:B------:R-:W1:Y:S01]  /*0290*/  S2R R20, SR_CgaCtaId ;  /* 0x0000000000147919 */ /* 0x000e620000008800 */
[----:B------:R-:W-:-:S05]  /*02a0*/  MOV R21, 0x400 ;  /* 0x0000040000157802 */ /* 0x000fca0000000f00 */
[----:B------:R-:W-:Y:S02]  /*02b0*/  VIADD R11, R21, 0x24 ;  /* 0x00000024150b7836 */ /* 0x000fe40000000000 */
[----:B------:R-:W-:-:S05]  /*02c0*/  VIADD R14, R14, 0xffffffff ;  /* 0xffffffff0e0e7836 */ /* 0x000fca0000000000 */
[----:B------:R-:W-:Y:S02]  /*02d0*/  ISETP.GE.U32.AND P3, PT, R13, R14, PT ;  /* 0x0000000e0d00720c */ /* 0x000fe40003f66070 */
[----:B-1----:R-:W-:-:S05]  /*02e0*/  LEA R22, R20, R11, 0x18 ;  /* 0x0000000b14167211 */ /* 0x002fca00078ec0ff */
[----:B------:R-:W-:-:S04]  /*02f0*/  IMAD R26, R13, 0x48, R22 ;  /* 0x000000480d1a7824 */ /* 0x000fc800078e0216 */
[----:B------:R-:W-:Y:S01]  /*0300*/  IMAD R14, R10, 0x4, R26 ;  /* 0x000000040a0e7824 */ /* 0x000fe200078e021a */
[C---:B------:R-:W-:Y:S02]  /*0310*/  ISETP.NE.AND P4, PT, R13.reuse, RZ, PT ;  /* 0x000000ff0d00720c */ /* 0x040fe40003f85270 */
[----:B------:R-:W-:Y:S01]  /*0320*/  LEA R11, R20, R21, 0x18 ;  /* 0x00000015140b7211 */ /* 0x000fe200078ec0ff */
[----:B------:R-:W-:Y:S04]  /*0330*/  BSSY.RECONVERGENT B0, `(.L_x_0) ;  /* 0x0000014000007945 */ /* 0x000fe80003800200 */
[----:B------:R-:W-:-:S04]  /*0340*/  @!P0 IMAD R29, R13, 0xc, R11 ;  /* 0x0000000c0d1d8824 */ /* 0x000fc800078e020b */
[----:B------:R-:W-:Y:S01]  /*0350*/  @!P0 IMAD R29, R10, 0x4, R29 ;  /* 0x000000040a1d8824 */ /* 0x000fe200078e021d */
[----:B--2---:R0:W-:Y:S01]  /*0360*/  STS [R14+0x4c], R15 ;  /* 0x00004c0f0e007388 */ /* 0x0041e20000000800 */
[----:B------:R-:W-:Y:S05]  /*0370*/  @P4 BRA `(.L_x_1) ;  /* 0x00000000003c4947 */ /* 0x000fea0003800000 */
[----:B------:R-:W-:Y:S01]  /*0380*/  VIADD R13, R9, 0xffffffff ;  /* 0xffffffff090d7836 */ /* 0x000fe20000000000 */
[----:B0-----:R-:W-:Y:S02]  /*0390*/  IADD3 R15, P6, PT, R12, R7, RZ ;  /* 0x000000070c0f7210 */ /* 0x001fe40007fde0ff */
[C---:B------:R-:W-:Y:S02]  /*03a0*/  ISETP.NE.AND P5, PT, R10.reuse, RZ, PT ;  /* 0x000000ff0a00720c */ /* 0x040fe40003fa5270 */
[----:B------:R-:W-:Y:S02]  /*03b0*/  ISETP.GE.U32.AND P4, PT, R10, R13, PT ;  /* 0x0000000d0a00720c */ /* 0x000fe40003f86070 */
[----:B------:R-:W-:Y:S02]  /*03c0*/  LEA.HI.X.SX32 R16, R12, RZ, 0x1, P6 ;  /* 0x000000ff0c107211 */ /* 0x000fe400030f0eff */
[----:B------:R-:W-:-:S04]  /*03d0*/  LEA R12, P6, R15, UR6, 0x2 ;  /* 0x000000060f0c7c11 */ /* 0x000fc8000f8c10ff */
[----:B------:R-:W-:-:S03]  /*03e0*/  LEA.HI.X R13, R15, UR7, R16, 0x2, P6 ;  /* 0x000000070f0d7c11 */ /* 0x000fc6000b0f1410 */
[----:B------:R-:W2:Y:S04]  /*03f0*/  @!P5 LDG.E R16, desc[UR4][R2.64] ;  /* 0x000000040210d981 */ /* 0x000ea8000c1e1900 */
[----:B------:R-:W3:Y:S04]  /*0400*/  LDG.E R12, desc[UR4][R12.64+0x1000] ;  /* 0x001000040c0c7981 */ /* 0x000ee8000c1e1900 */
[----:B------:R-:W4:Y:S01]  /*0410*/  @P4 LDG.E R18, desc[UR4][R4.64] ;  /* 0x0000000404124981 */ /* 0x000f22000c1e1900 */
[----:B------:R-:W-:Y:S01]  /*0420*/  IMAD R15, R10, 0x4, R22 ;  /* 0x000000040a0f7824 */ /* 0x000fe200078e0216 */
[----:B------:R-:W-:-:S04]  /*0430*/  @!P5 LEA R21, R20, R21, 0x18 ;  /* 0x000000151415d211 */ /* 0x000fc800078ec0ff */
[----:B---3--:R1:W-:Y:S04]  /*0440*/  STS [R15+0x4], R12 ;  /* 0x0000040c0f007388 */ /* 0x0083e80000000800 */
[----:B--2---:R1:W-:Y:S04]  /*0450*/  @!P5 STS [R21+0x24], R16 ;  /* 0x000024101500d388 */ /* 0x0043e80000000800 */
[----:B----4-:R1:W-:Y:S02]  /*0460*/  @P4 STS [R15+0x8], R18 ;  /* 0x000008120f004388 */ /* 0x0103e40000000800 */
.L_x_1:
[----:B------:R-:W-:Y:S05]  /*0470*/  BSYNC.RECONVERGENT B0 ;  /* 0x0000000000007941 */ /* 0x000fea0003800200 */
.L_x_0:
[----:B------:R-:W-:Y:S04]  /*0480*/  BSSY.RECONVERGENT B0, `(.L_x_2) ;  /* 0x000000f000007945 */ /* 0x000fe80003800200 */
[----:B------:R-:W-:Y:S05]  /*0490*/  @!P3 BRA `(.L_x_3) ;  /* 0x000000000034b947 */ /* 0x000fea0003800000 */
[----:B------:R-:W-:Y:S01]  /*04a0*/  VIADD R9, R9, 0xffffffff ;  /* 0xffffffff09097836 */ /* 0x000fe20000000000 */
[----:B------:R-:W-:Y:S02]  /*04b0*/  IADD3 R7, P3, PT, R8, R7, RZ ;  /* 0x0000000708077210 */ /* 0x000fe40007f7e0ff */
[C---:B------:R-:W-:Y:S02]  /*04c0*/  ISETP.NE.AND P4, PT, R10.reuse, RZ, PT ;  /* 0x000000ff0a00720c */ /* 0x040fe40003f85270 */
[----:B------:R-:W-:Y:S02]  /*04d0*/  ISETP.GE.U32.AND P5, PT, R10, R9, PT ;  /* 0x000000090a00720c */ /* 0x000fe40003fa6070 */
[----:B------:R-:W-:Y:S02]  /*04e0*/  LEA.HI.X.SX32 R10, R8, RZ, 0x1, P3 ;  /* 0x000000ff080a7211 */ /* 0x000fe400018f0eff */
[----:B------:R-:W-:-:S04]  /*04f0*/  LEA R8, P3, R7, UR6, 0x2 ;  /* 0x0000000607087c11 */ /* 0x000fc8000f8610ff */
[----:B------:R-:W-:-:S03]  /*0500*/  LEA.HI.X R9, R7, UR7, R10, 0x2, P3 ;  /* 0x0000000707097c11 */ /* 0x000fc600098f140a */
[----:B0-----:R-:W2:Y:S04]  /*0510*/  @!P4 LDG.E R3, desc[UR4][R2.64+0x8] ;  /* 0x000008040203c981 */ /* 0x001ea8000c1e1900 */
[----:B------:R-:W3:Y:S04]  /*0520*/  LDG.E R9, desc[UR4][R8.64+0x1000] ;  /* 0x0010000408097981 */ /* 0x000ee8000c1e1900 */
[----:B------:R-:W4:Y:S04]  /*0530*/  @P5 LDG.E R5, desc[UR4][R4.64+0x8] ;  /* 0x0000080404055981 */ /* 0x000f28000c1e1900 */
[----:B---3--:R3:W-:Y:S04]  /*0540*/  STS [R14+0x94], R9 ;  /* 0x000094090e007388 */ /* 0x0087e80000000800 */
[----:B--2---:R3:W-:Y:S04]  /*0550*/  @!P4 STS [R26+0x90], R3 ;  /* 0x000090031a00c388 */ /* 0x0047e80000000800 */
[----:B----4-:R3:W-:Y:S02]  /*0560*/  @P5 STS [R14+0x98], R5 ;  /* 0x000098050e005388 */ /* 0x0107e40000000800 */
.L_x_3:
[----:B------:R-:W-:Y:S05]  /*0570*/  BSYNC.RECONVERGENT B0 ;  /* 0x0000000000007941 */ /* 0x000fea0003800200 */
.L_x_2:
[----:B-----5:R-:W-:Y:S01]  /*0580*/  @!P1 STS [R26+0x48], R25 ;  /* 0x000048191a009388 */ /* 0x020fe20000000800 */
[----:B------:R-:W2:Y:S03]  /*0590*/  LDCU.64 UR8, c[0x0][0x388] ;  /* 0x00007100ff0877ac */ /* 0x000ea60008000a00 */
[----:B------:R-:W-:Y:S04]  /*05a0*/  @P2 STS [R14+0x50], R27 ;  /* 0x0000501b0e002388 */ /* 0x000fe80000000800 */
[----:B------:R-:W-:Y:S01]  /*05b0*/  @!P0 STS [R29], R24 ;  /* 0x000000181d008388 */ /* 0x000fe20000000800 */
[----:B------:R-:W-:Y:S01]  /*05c0*/  BAR.SYNC.DEFER_BLOCKING 0x0 ;  /* 0x0000000000007b1d */ /* 0x000fe20000010000 */
[----:B--2---:R-:W-:-:S05]  /*05d0*/  IADD3 R6, P0, PT, R6, UR8, RZ ;  /* 0x0000000806067c10 */ /* 0x004fca000ff1e0ff */
[----:B0--3--:R-:W-:Y:S04]  /*05e0*/  LDS R5, [R14] ;  /* 0x000000000e057984 */ /* 0x009fe80000000800 */
[----:B-1----:R-:W0:Y:S04]  /*05f0*/  LDS.128 R20, [R11] ;  /* 0x000000000b147984 */ /* 0x002e280000000c00 */
[----:B------:R-:W1:Y:S04]  /*0600*/  LDS R7, [R14+0x4] ;  /* 0x000004000e077984 */ /* 0x000e680000000800 */
[----:B------:R-:W2:Y:S04]  /*0610*/  LDS R8, [R14+0x8] ;  /* 0x000008000e087984 */ /* 0x000ea80000000800 */
[----:B------:R-:W3:Y:S04]  /*0620*/  LDS R9, [R14+0x48] ;  /* 0x000048000e097984 */ /* 0x000ee80000000800 */
[----:B------:R-:W-:Y:S04]  /*0630*/  LDS R10, [R14+0x4c] ;  /* 0x00004c000e0a7984 */ /* 0x000fe80000000800 */
[----:B------:R-:W4:Y:S04]  /*0640*/  LDS.128 R16, [R11+0x10] ;  /* 0x000010000b107984 */ /* 0x000f280000000c00 */
[----:B------:R-:W4:Y:S04]  /*0650*/  LDS R12, [R14+0x50] ;  /* 0x000050000e0c7984 */ /* 0x000f280000000800 */
[----:B------:R-:W4:Y:S04]  /*0660*/  LDS R13, [R14+0x90] ;  /* 0x000090000e0d7984 */ /* 0x000f280000000800 */
[----:B------:R-:W4:Y:S04]  /*0670*/  LDS R2, [R14+0x94] ;  /* 0x000094000e027984 */ /* 0x000f280000000800 */
[----:B------:R-:W-:Y:S04]  /*0680*/  LDS R3, [R11+0x20] ;  /* 0x000020000b037984 */ /* 0x000fe80000000800 */
[----:B------:R-:W4:Y:S01]  /*0690*/  LDS R4, [R14+0x98] ;  /* 0x000098000e047984 */ /* 0x000f220000000800 */
[----:B0-----:R-:W-:-:S04]  /*06a0*/  IMAD R20, R20, R5, RZ ;  /* 0x0000000514147224 */ /* 0x001fc800078e02ff */
[----:B-1----:R-:W-:-:S04]  /*06b0*/  IMAD R7, R7, R21, R20 ;  /* 0x0000001507077224 */ /* 0x002fc800078e0214 */
[----:B--2---:R-:W-:Y:S01]  /*06c0*/  IMAD R8, R8, R22, R7 ;  /* 0x0000001608087224 */ /* 0x004fe200078e0207 */
[----:B------:R-:W-:-:S03]  /*06d0*/  IADD3.X R7, PT, PT, R0, UR9, RZ, P0, !PT ;  /* 0x0000000900077c10 */ /* 0x000fc600087fe4ff */
[----:B---3--:R-:W-:-:S04]  /*06e0*/  IMAD R9, R9, R23, R8 ;  /* 0x0000001709097224 */ /* 0x008fc800078e0208 */
[----:B----4-:R-:W-:-:S04]  /*06f0*/  IMAD R10, R16, R10, R9 ;  /* 0x0000000a100a7224 */ /* 0x010fc800078e0209 */
[----:B------:R-:W-:-:S04]  /*0700*/  IMAD R17, R12, R17, R10 ;  /* 0x000000110c117224 */ /* 0x000fc800078e020a */
[----:B------:R-:W-:-:S04]  /*0710*/  IMAD R13, R13, R18, R17 ;  /* 0x000000120d0d7224 */ /* 0x000fc800078e0211 */
[----:B------:R-:W-:-:S04]  /*0720*/  IMAD R2, R2, R19, R13 ;  /* 0x0000001302027224 */ /* 0x000fc800078e020d */
[----:B------:R-:W-:-:S05]  /*0730*/  IMAD R3, R3, R4, R2 ;  /* 0x0000000403037224 */ /* 0x000fca00078e0202 */
[----:B------:R-:W-:Y:S01]  /*0740*/  STG.E desc[UR4][R6.64+0x1000], R3 ;  /* 0x0010000306007986 */ /* 0x000fe2000c101904 */
[----:B------:R-:W-:Y:S05]  /*0750*/  EXIT ;  /* 0x000000000000794d */ /* 0x000fea0003800000 */
.L_x_4:
[----:B------:R-:W-:-:S00]  /*0760*/  BRA `(.L_x_4) ;  /* 0xfffffffc00fc7947 */ /* 0x000fc0000383ffff */
[----:B------:R-:W-:-:S00]  /*0770*/  NOP ;  /* 0x0000000000007918 */ /* 0x000fc00000000000 */
        /* <DEDUP_REMOVED lines=8> */
.L_x_5:


//--------------------- .nv.shared._Z6conv2dPiS_S_ --------------------------
	.section	.nv.shared._Z6conv2dPiS_S_,"aw",@nobits
	.sectionflags	@""
	.align	4
.nv.shared._Z6conv2dPiS_S_:
	.zero		2356


//--------------------- .nv.shared.reserved.0     --------------------------
	.section	.nv.shared.reserved.0,"aw",@nobits
	.weak		__nv_reservedSMEM_offset_0_alias
	.size		__nv_reservedSMEM_offset_0_alias, 0, 64
	.other		__nv_reservedSMEM_offset_0_alias,@"STO_CUDA_RESERVED_SHARED STV_DEFAULT"
__nv_reservedSMEM_offset_0_alias:
	.zero		0
	.zero		64


//--------------------- .nv.constant0._Z6conv2dPiS_S_ --------------------------
	.section	.nv.constant0._Z6conv2dPiS_S_,"a",@progbits
	.sectionflags	@""
	.align	4
.nv.constant0._Z6conv2dPiS_S_:
	.zero		920


//--------------------- SYMBOLS --------------------------

	.type		.nv.reservedSmem.offset0,@object
	.size		.nv.reservedSmem.offset0,0x4
	.type		.nv.reservedSmem.cap,@object
	.size		.nv.reservedSmem.cap,0x4
